	.headerflags	@"EF_CUDA_TEXMODE_UNIFIED EF_CUDA_64BIT_ADDRESS EF_CUDA_ACCELERATORS EF_CUDA_SM90 EF_CUDA_VIRTUAL_SM(EF_CUDA_SM90)"
	.elftype	@"ET_EXEC"


//--------------------- .nv.info                  --------------------------
	.section	.nv.info,"",@"SHT_CUDA_INFO"
	.align	4


	//----- nvinfo : EIATTR_REGCOUNT
	.align		4
        /*0000*/ 	.byte	0x04, 0x2f
        /*0002*/ 	.short	(.L_1 - .L_0)
	.align		4
.L_0:
        /*0004*/ 	.word	index@(triton_poi_fused_add_31)
        /*0008*/ 	.word	0x00000012


	//----- nvinfo : EIATTR_MIN_STACK_SIZE
	.align		4
.L_1:
        /*000c*/ 	.byte	0x04, 0x12
        /*000e*/ 	.short	(.L_3 - .L_2)
	.align		4
.L_2:
        /*0010*/ 	.word	index@(triton_poi_fused_add_31)
        /*0014*/ 	.word	0x00000000


	//----- nvinfo : EIATTR_FRAME_SIZE
	.align		4
.L_3:
        /*0018*/ 	.byte	0x04, 0x11
        /*001a*/ 	.short	(.L_5 - .L_4)
	.align		4
.L_4:
        /*001c*/ 	.word	index@(triton_poi_fused_add_31)
        /*0020*/ 	.word	0x00000000


	//----- nvinfo : EIATTR_MIN_STACK_SIZE
	.align		4
.L_5:
        /*0024*/ 	.byte	0x04, 0x12
        /*0026*/ 	.short	(.L_7 - .L_6)
	.align		4
.L_6:
        /*0028*/ 	.word	index@(triton_poi_fused_add_31)
        /*002c*/ 	.word	0x00000000
.L_7:


//--------------------- .nv.info.triton_poi_fused_add_31 --------------------------
	.section	.nv.info.triton_poi_fused_add_31,"",@"SHT_CUDA_INFO"
	.sectionflags	@""
	.align	4


	//----- nvinfo : EIATTR_CUDA_API_VERSION
	.align		4
        /*0000*/ 	.byte	0x04, 0x37
        /*0002*/ 	.short	(.L_9 - .L_8)
.L_8:
        /*0004*/ 	.word	0x0000007c


	//----- nvinfo : EIATTR_KPARAM_INFO
	.align		4
.L_9:
        /*0008*/ 	.byte	0x04, 0x17
        /*000a*/ 	.short	(.L_11 - .L_10)
.L_10:
        /*000c*/ 	.word	0x00000000
        /*0010*/ 	.short	0x0005
        /*0012*/ 	.short	0x0028
        /*0014*/ 	.byte	0x00, 0xf0, 0x11, 0x00


	//----- nvinfo : EIATTR_KPARAM_INFO
	.align		4
.L_11:
        /*0018*/ 	.byte	0x04, 0x17
        /*001a*/ 	.short	(.L_13 - .L_12)
.L_12:
        /*001c*/ 	.word	0x00000000
        /*0020*/ 	.short	0x0004
        /*0022*/ 	.short	0x0020
        /*0024*/ 	.byte	0x00, 0xf4, 0x21, 0x00


	//----- nvinfo : EIATTR_KPARAM_INFO
	.align		4
.L_13:
        /*0028*/ 	.byte	0x04, 0x17
        /*002a*/ 	.short	(.L_15 - .L_14)
.L_14:
        /*002c*/ 	.word	0x00000000
        /*0030*/ 	.short	0x0003
        /*0032*/ 	.short	0x0018
        /*0034*/ 	.byte	0x00, 0xf4, 0x21, 0x00


	//----- nvinfo : EIATTR_KPARAM_INFO
	.align		4
.L_15:
        /*0038*/ 	.byte	0x04, 0x17
        /*003a*/ 	.short	(.L_17 - .L_16)
.L_16:
        /*003c*/ 	.word	0x00000000
        /*0040*/ 	.short	0x0002
        /*0042*/ 	.short	0x0010
        /*0044*/ 	.byte	0x00, 0xf4, 0x21, 0x00


	//----- nvinfo : EIATTR_KPARAM_INFO
	.align		4
.L_17:
        /*0048*/ 	.byte	0x04, 0x17
        /*004a*/ 	.short	(.L_19 - .L_18)
.L_18:
        /*004c*/ 	.word	0x00000000
        /*0050*/ 	.short	0x0001
        /*0052*/ 	.short	0x0008
        /*0054*/ 	.byte	0x00, 0xf4, 0x21, 0x00


	//----- nvinfo : EIATTR_KPARAM_INFO
	.align		4
.L_19:
        /*0058*/ 	.byte	0x04, 0x17
        /*005a*/ 	.short	(.L_21 - .L_20)
.L_20:
        /*005c*/ 	.word	0x00000000
        /*0060*/ 	.short	0x0000
        /*0062*/ 	.short	0x0000
        /*0064*/ 	.byte	0x00, 0xf4, 0x21, 0x00


	//----- nvinfo : EIATTR_SPARSE_MMA_MASK
	.align		4
.L_21:
        /*0068*/ 	.byte	0x03, 0x50
        /*006a*/ 	.short	0x0000


	//----- nvinfo : EIATTR_MAXREG_COUNT
	.align		4
        /*006c*/ 	.byte	0x03, 0x1b
        /*006e*/ 	.short	0x00ff


	//----- nvinfo : EIATTR_EXIT_INSTR_OFFSETS
	.align		4
        /*0070*/ 	.byte	0x04, 0x1c
        /*0072*/ 	.short	(.L_23 - .L_22)


	//   ....[0]....
.L_22:
        /*0074*/ 	.word	0x00000250


	//----- nvinfo : EIATTR_REQNTID
	.align		4
.L_23:
        /*0078*/ 	.byte	0x04, 0x10
        /*007a*/ 	.short	(.L_25 - .L_24)
.L_24:
        /*007c*/ 	.word	0x00000080
        /*0080*/ 	.word	0x00000001
        /*0084*/ 	.word	0x00000001


	//----- nvinfo : EIATTR_CBANK_PARAM_SIZE
	.align		4
.L_25:
        /*0088*/ 	.byte	0x03, 0x19
        /*008a*/ 	.short	0x002c


	//----- nvinfo : EIATTR_PARAM_CBANK
	.align		4
        /*008c*/ 	.byte	0x04, 0x0a
        /*008e*/ 	.short	(.L_27 - .L_26)
	.align		4
.L_26:
        /*0090*/ 	.word	index@(.nv.constant0.triton_poi_fused_add_31)
        /*0094*/ 	.short	0x0210
        /*0096*/ 	.short	0x002c


	//----- nvinfo : EIATTR_SW_WAR
	.align		4
.L_27:
        /*0098*/ 	.byte	0x04, 0x36
        /*009a*/ 	.short	(.L_29 - .L_28)
.L_28:
        /*009c*/ 	.word	0x00000008
.L_29:


//--------------------- .nv.callgraph             --------------------------
	.section	.nv.callgraph,"",@"SHT_CUDA_CALLGRAPH"
	.align	4
	.sectionentsize	8
	.align		4
        /*0000*/ 	.word	0x00000000
	.align		4
        /*0004*/ 	.word	0xffffffff
	.align		4
        /*0008*/ 	.word	0x00000000
	.align		4
        /*000c*/ 	.word	0xfffffffe
	.align		4
        /*0010*/ 	.word	0x00000000
	.align		4
        /*0014*/ 	.word	0xfffffffd
	.align		4
        /*0018*/ 	.word	0x00000000
	.align		4
        /*001c*/ 	.word	0xfffffffc


//--------------------- .text.triton_poi_fused_add_31 --------------------------
	.section	.text.triton_poi_fused_add_31,"ax",@progbits
	.align	128
        .global         triton_poi_fused_add_31
        .type           triton_poi_fused_add_31,@function
        .size           triton_poi_fused_add_31,(.L_x_1 - triton_poi_fused_add_31)
        .other          triton_poi_fused_add_31,@"STO_CUDA_ENTRY STV_DEFAULT"
triton_poi_fused_add_31:
.text.triton_poi_fused_add_31:
[----:B------:R-:W-:Y:S01]  /*0000*/  LDC R1, c[0x0][0x28] ;  /* 0x00000a00ff017b82 */ /* 0x000fe20000000800 */
[----:B------:R-:W1:Y:S07]  /*0010*/  S2R R0, SR_TID.X ;  /* 0x0000000000007919 */ /* 0x000e6e0000002100 */
[----:B------:R-:W2:Y:S01]  /*0020*/  LDC.64 R6, c[0x0][0x210] ;  /* 0x00008400ff067b82 */ /* 0x000ea20000000a00 */
[----:B------:R-:W-:Y:S01]  /*0030*/  ULDC.64 UR4, c[0x0][0x208] ;  /* 0x0000820000047ab9 */ /* 0x000fe20000000a00 */
[----:B------:R-:W3:Y:S06]  /*0040*/  S2R R5, SR_CTAID.X ;  /* 0x0000000000057919 */ /* 0x000eec0000002500 */
[----:B------:R-:W4:Y:S08]  /*0050*/  LDC.64 R8, c[0x0][0x218] ;  /* 0x00008600ff087b82 */ /* 0x000f300000000a00 */
[----:B------:R-:W5:Y:S01]  /*0060*/  LDC.64 R10, c[0x0][0x220] ;  /* 0x00008800ff0a7b82 */ /* 0x000f620000000a00 */
[----:B-1----:R-:W-:-:S02]  /*0070*/  SHF.L.U32 R0, R0, 0x1, RZ ;  /* 0x0000000100007819 */ /* 0x002fc400000006ff */
[----:B---3--:R-:W-:Y:S02]  /*0080*/  SHF.R.S32.HI R3, RZ, 0x17, R5 ;  /* 0x00000017ff037819 */ /* 0x008fe40000011405 */
[----:B------:R-:W-:Y:S02]  /*0090*/  LOP3.LUT R0, R0, 0xfe, RZ, 0xc0, !PT ;  /* 0x000000fe00007812 */ /* 0x000fe400078ec0ff */
[----:B------:R-:W-:Y:S02]  /*00a0*/  SGXT R3, R3, 0x1 ;  /* 0x000000010303781a */ /* 0x000fe40000000200 */
[----:B------:R-:W-:-:S04]  /*00b0*/  LEA R0, R5, R0, 0x8 ;  /* 0x0000000005007211 */ /* 0x000fc800078e40ff */
[----:B------:R-:W-:Y:S02]  /*00c0*/  LEA.HI R4, R3, R0, RZ, 0xe ;  /* 0x0000000003047211 */ /* 0x000fe400078f70ff */
[----:B------:R-:W1:Y:S02]  /*00d0*/  LDC.64 R2, c[0x0][0x228] ;  /* 0x00008a00ff027b82 */ /* 0x000e640000000a00 */
[----:B------:R-:W-:-:S04]  /*00e0*/  LOP3.LUT R5, R4, 0xffffc000, RZ, 0xc0, !PT ;  /* 0xffffc00004057812 */ /* 0x000fc800078ec0ff */
[----:B------:R-:W-:Y:S02]  /*00f0*/  IADD3 R5, R0, -R5, RZ ;  /* 0x8000000500057210 */ /* 0x000fe40007ffe0ff */
[----:B------:R-:W-:-:S05]  /*0100*/  SHF.R.S32.HI R0, RZ, 0xe, R4 ;  /* 0x0000000eff007819 */ /* 0x000fca0000011404 */
[----:B------:R-:W-:-:S04]  /*0110*/  IMAD R13, R0, 0x4c00, R5 ;  /* 0x00004c00000d7824 */ /* 0x000fc800078e0205 */
[----:B------:R-:W-:Y:S02]  /*0120*/  IMAD R5, R0, -0xa80, R13 ;  /* 0xfffff58000057824 */ /* 0x000fe400078e020d */
[----:B--2---:R-:W-:Y:S02]  /*0130*/  IMAD.WIDE R6, R13, 0x4, R6 ;  /* 0x000000040d067825 */ /* 0x004fe400078e0206 */
[----:B------:R-:W2:Y:S02]  /*0140*/  LDC.64 R12, c[0x0][0x230] ;  /* 0x00008c00ff0c7b82 */ /* 0x000ea40000000a00 */
[C---:B----4-:R-:W-:Y:S02]  /*0150*/  IMAD.WIDE R8, R5.reuse, 0x4, R8 ;  /* 0x0000000405087825 */ /* 0x050fe400078e0208 */
[----:B------:R-:W3:Y:S02]  /*0160*/  LDG.E.64 R6, desc[UR4][R6.64] ;  /* 0x0000000406067981 */ /* 0x000ee4000c1e1b00 */
[----:B-----5:R-:W-:-:S02]  /*0170*/  IMAD.WIDE R10, R5, 0x4, R10 ;  /* 0x00000004050a7825 */ /* 0x020fc400078e020a */
[----:B------:R-:W3:Y:S02]  /*0180*/  LDG.E.64 R8, desc[UR4][R8.64] ;  /* 0x0000000408087981 */ /* 0x000ee4000c1e1b00 */
[----:B-1----:R-:W-:Y:S02]  /*0190*/  IMAD.WIDE R2, R5, 0x4, R2 ;  /* 0x0000000405027825 */ /* 0x002fe400078e0202 */
[----:B------:R-:W4:Y:S04]  /*01a0*/  LDG.E.64 R10, desc[UR4][R10.64] ;  /* 0x000000040a0a7981 */ /* 0x000f28000c1e1b00 */
[----:B------:R-:W5:Y:S01]  /*01b0*/  LDG.E.64 R2, desc[UR4][R2.64] ;  /* 0x0000000402027981 */ /* 0x000f62000c1e1b00 */
[----:B------:R-:W-:Y:S02]  /*01c0*/  IMAD R5, R0, 0xf00, R5 ;  /* 0x00000f0000057824 */ /* 0x000fe400078e0205 */
[----:B---3--:R-:W-:Y:S01]  /*01d0*/  FADD R15, R6, R8 ;  /* 0x00000008060f7221 */ /* 0x008fe20000000000 */
[----:B------:R-:W-:-:S03]  /*01e0*/  FADD R4, R7, R9 ;  /* 0x0000000907047221 */ /* 0x000fc60000000000 */
[----:B----4-:R-:W-:Y:S01]  /*01f0*/  FADD R15, R10, R15 ;  /* 0x0000000f0a0f7221 */ /* 0x010fe20000000000 */
[----:B------:R-:W-:Y:S01]  /*0200*/  FADD R0, R11, R4 ;  /* 0x000000040b007221 */ /* 0x000fe20000000000 */
[----:B--2---:R-:W-:-:S04]  /*0210*/  IMAD.WIDE R4, R5, 0x4, R12 ;  /* 0x0000000405047825 */ /* 0x004fc800078e020c */
[----:B-----5:R-:W-:Y:S01]  /*0220*/  FADD R6, R2, R15 ;  /* 0x0000000f02067221 */ /* 0x020fe20000000000 */
[----:B------:R-:W-:-:S05]  /*0230*/  FADD R7, R3, R0 ;  /* 0x0000000003077221 */ /* 0x000fca0000000000 */
[----:B------:R-:W-:Y:S01]  /*0240*/  STG.E.64 desc[UR4][R4.64], R6 ;  /* 0x0000000604007986 */ /* 0x000fe2000c101b04 */
[----:B------:R-:W-:Y:S05]  /*0250*/  EXIT ;  /* 0x000000000000794d */ /* 0x000fea0003800000 */
.L_x_0:
[----:B------:R-:W-:-:S00]  /*0260*/  BRA `(.L_x_0) ;  /* 0xfffffffc00fc7947 */ /* 0x000fc0000383ffff */
[----:B------:R-:W-:-:S00]  /*0270*/  NOP ;  /* 0x0000000000007918 */ /* 0x000fc00000000000 */
        /* <DEDUP_REMOVED lines=8> */
.L_x_1:


//--------------------- .nv.constant0.triton_poi_fused_add_31 --------------------------
	.section	.nv.constant0.triton_poi_fused_add_31,"a",@progbits
	.sectionflags	@""
	.align	4
.nv.constant0.triton_poi_fused_add_31:
	.zero		572
